	.headerflags	@"EF_CUDA_TEXMODE_UNIFIED EF_CUDA_64BIT_ADDRESS EF_CUDA_ACCELERATORS EF_CUDA_SM90 EF_CUDA_VIRTUAL_SM(EF_CUDA_SM90)"
	.elftype	@"ET_EXEC"


//--------------------- .nv.info                  --------------------------
	.section	.nv.info,"",@"SHT_CUDA_INFO"
	.align	4


	//----- nvinfo : EIATTR_REGCOUNT
	.align		4
        /*0000*/ 	.byte	0x04, 0x2f
        /*0002*/ 	.short	(.L_5 - .L_4)
	.align		4
.L_4:
        /*0004*/ 	.word	index@(triton_red_fused__to_copy_add_embedding_mean_mul_pow_rsqrt_0)
        /*0008*/ 	.word	0x0000002e


	//----- nvinfo : EIATTR_MIN_STACK_SIZE
	.align		4
.L_5:
        /*000c*/ 	.byte	0x04, 0x12
        /*000e*/ 	.short	(.L_7 - .L_6)
	.align		4
.L_6:
        /*0010*/ 	.word	index@(triton_red_fused__to_copy_add_embedding_mean_mul_pow_rsqrt_0)
        /*0014*/ 	.word	0x00000000


	//----- nvinfo : EIATTR_FRAME_SIZE
	.align		4
.L_7:
        /*0018*/ 	.byte	0x04, 0x11
        /*001a*/ 	.short	(.L_9 - .L_8)
	.align		4
.L_8:
        /*001c*/ 	.word	index@(triton_red_fused__to_copy_add_embedding_mean_mul_pow_rsqrt_0)
        /*0020*/ 	.word	0x00000000


	//----- nvinfo : EIATTR_MIN_STACK_SIZE
	.align		4
.L_9:
        /*0024*/ 	.byte	0x04, 0x12
        /*0026*/ 	.short	(.L_11 - .L_10)
	.align		4
.L_10:
        /*0028*/ 	.word	index@(triton_red_fused__to_copy_add_embedding_mean_mul_pow_rsqrt_0)
        /*002c*/ 	.word	0x00000000
.L_11:


//--------------------- .nv.info.triton_red_fused__to_copy_add_embedding_mean_mul_pow_rsqrt_0 --------------------------
	.section	.nv.info.triton_red_fused__to_copy_add_embedding_mean_mul_pow_rsqrt_0,"",@"SHT_CUDA_INFO"
	.sectionflags	@""
	.align	4


	//----- nvinfo : EIATTR_CUDA_API_VERSION
	.align		4
        /*0000*/ 	.byte	0x04, 0x37
        /*0002*/ 	.short	(.L_13 - .L_12)
.L_12:
        /*0004*/ 	.word	0x0000007c


	//----- nvinfo : EIATTR_KPARAM_INFO
	.align		4
.L_13:
        /*0008*/ 	.byte	0x04, 0x17
        /*000a*/ 	.short	(.L_15 - .L_14)
.L_14:
        /*000c*/ 	.word	0x00000000
        /*0010*/ 	.short	0x0008
        /*0012*/ 	.short	0x0038
        /*0014*/ 	.byte	0x00, 0xf4, 0x21, 0x00


	//----- nvinfo : EIATTR_KPARAM_INFO
	.align		4
.L_15:
        /*0018*/ 	.byte	0x04, 0x17
        /*001a*/ 	.short	(.L_17 - .L_16)
.L_16:
        /*001c*/ 	.word	0x00000000
        /*0020*/ 	.short	0x0007
        /*0022*/ 	.short	0x0034
        /*0024*/ 	.byte	0x00, 0xf0, 0x11, 0x00


	//----- nvinfo : EIATTR_KPARAM_INFO
	.align		4
.L_17:
        /*0028*/ 	.byte	0x04, 0x17
        /*002a*/ 	.short	(.L_19 - .L_18)
.L_18:
        /*002c*/ 	.word	0x00000000
        /*0030*/ 	.short	0x0006
        /*0032*/ 	.short	0x0030
        /*0034*/ 	.byte	0x00, 0xf0, 0x11, 0x00


	//----- nvinfo : EIATTR_KPARAM_INFO
	.align		4
.L_19:
        /*0038*/ 	.byte	0x04, 0x17
        /*003a*/ 	.short	(.L_21 - .L_20)
.L_20:
        /*003c*/ 	.word	0x00000000
        /*0040*/ 	.short	0x0005
        /*0042*/ 	.short	0x0028
        /*0044*/ 	.byte	0x00, 0xf4, 0x21, 0x00


	//----- nvinfo : EIATTR_KPARAM_INFO
	.align		4
.L_21:
        /*0048*/ 	.byte	0x04, 0x17
        /*004a*/ 	.short	(.L_23 - .L_22)
.L_22:
        /*004c*/ 	.word	0x00000000
        /*0050*/ 	.short	0x0004
        /*0052*/ 	.short	0x0020
        /*0054*/ 	.byte	0x00, 0xf4, 0x21, 0x00


	//----- nvinfo : EIATTR_KPARAM_INFO
	.align		4
.L_23:
        /*0058*/ 	.byte	0x04, 0x17
        /*005a*/ 	.short	(.L_25 - .L_24)
.L_24:
        /*005c*/ 	.word	0x00000000
        /*0060*/ 	.short	0x0003
        /*0062*/ 	.short	0x0018
        /*0064*/ 	.byte	0x00, 0xf4, 0x21, 0x00


	//----- nvinfo : EIATTR_KPARAM_INFO
	.align		4
.L_25:
        /*0068*/ 	.byte	0x04, 0x17
        /*006a*/ 	.short	(.L_27 - .L_26)
.L_26:
        /*006c*/ 	.word	0x00000000
        /*0070*/ 	.short	0x0002
        /*0072*/ 	.short	0x0010
        /*0074*/ 	.byte	0x00, 0xf4, 0x21, 0x00


	//----- nvinfo : EIATTR_KPARAM_INFO
	.align		4
.L_27:
        /*0078*/ 	.byte	0x04, 0x17
        /*007a*/ 	.short	(.L_29 - .L_28)
.L_28:
        /*007c*/ 	.word	0x00000000
        /*0080*/ 	.short	0x0001
        /*0082*/ 	.short	0x0008
        /*0084*/ 	.byte	0x00, 0xf4, 0x21, 0x00


	//----- nvinfo : EIATTR_KPARAM_INFO
	.align		4
.L_29:
        /*0088*/ 	.byte	0x04, 0x17
        /*008a*/ 	.short	(.L_31 - .L_30)
.L_30:
        /*008c*/ 	.word	0x00000000
        /*0090*/ 	.short	0x0000
        /*0092*/ 	.short	0x0000
        /*0094*/ 	.byte	0x00, 0xf4, 0x21, 0x00


	//----- nvinfo : EIATTR_SPARSE_MMA_MASK
	.align		4
.L_31:
        /*0098*/ 	.byte	0x03, 0x50
        /*009a*/ 	.short	0x0000


	//----- nvinfo : EIATTR_MAXREG_COUNT
	.align		4
        /*009c*/ 	.byte	0x03, 0x1b
        /*009e*/ 	.short	0x00ff


	//----- nvinfo : EIATTR_EXTERNS
	.align		4
        /*00a0*/ 	.byte	0x04, 0x0f
        /*00a2*/ 	.short	(.L_33 - .L_32)


	//   ....[0]....
	.align		4
.L_32:
        /*00a4*/ 	.word	index@(__assertfail)


	//----- nvinfo : EIATTR_COOP_GROUP_MASK_REGIDS
	.align		4
.L_33:
        /*00a8*/ 	.byte	0x04, 0x29
        /*00aa*/ 	.short	(.L_35 - .L_34)


	//   ....[0]....
.L_34:
        /*00ac*/ 	.word	0xffffffff


	//   ....[1]....
        /*00b0*/ 	.word	0xffffffff


	//   ....[2]....
        /*00b4*/ 	.word	0xffffffff


	//   ....[3]....
        /*00b8*/ 	.word	0xffffffff


	//   ....[4]....
        /*00bc*/ 	.word	0xffffffff


	//   ....[5]....
        /*00c0*/ 	.word	0xffffffff


	//   ....[6]....
        /*00c4*/ 	.word	0xffffffff


	//----- nvinfo : EIATTR_COOP_GROUP_INSTR_OFFSETS
	.align		4
.L_35:
        /*00c8*/ 	.byte	0x04, 0x28
        /*00ca*/ 	.short	(.L_37 - .L_36)


	//   ....[0]....
.L_36:
        /*00cc*/ 	.word	0x00000950


	//   ....[1]....
        /*00d0*/ 	.word	0x000009b0


	//   ....[2]....
        /*00d4*/ 	.word	0x000009d0


	//   ....[3]....
        /*00d8*/ 	.word	0x000009f0


	//   ....[4]....
        /*00dc*/ 	.word	0x00000a10


	//   ....[5]....
        /*00e0*/ 	.word	0x00000a90


	//   ....[6]....
        /*00e4*/ 	.word	0x00000ab0


	//----- nvinfo : EIATTR_SYSCALL_OFFSETS
	.align		4
.L_37:
        /*00e8*/ 	.byte	0x04, 0x46
        /*00ea*/ 	.short	(.L_39 - .L_38)


	//   ....[0]....
.L_38:
        /*00ec*/ 	.word	0x00000230


	//----- nvinfo : EIATTR_EXIT_INSTR_OFFSETS
	.align		4
.L_39:
        /*00f0*/ 	.byte	0x04, 0x1c
        /*00f2*/ 	.short	(.L_41 - .L_40)


	//   ....[0]....
.L_40:
        /*00f4*/ 	.word	0x00001610


	//   ....[1]....
        /*00f8*/ 	.word	0x00001630


	//----- nvinfo : EIATTR_REQNTID
	.align		4
.L_41:
        /*00fc*/ 	.byte	0x04, 0x10
        /*00fe*/ 	.short	(.L_43 - .L_42)
.L_42:
        /*0100*/ 	.word	0x00000080
        /*0104*/ 	.word	0x00000001
        /*0108*/ 	.word	0x00000001


	//----- nvinfo : EIATTR_CBANK_PARAM_SIZE
	.align		4
.L_43:
        /*010c*/ 	.byte	0x03, 0x19
        /*010e*/ 	.short	0x0040


	//----- nvinfo : EIATTR_PARAM_CBANK
	.align		4
        /*0110*/ 	.byte	0x04, 0x0a
        /*0112*/ 	.short	(.L_45 - .L_44)
	.align		4
.L_44:
        /*0114*/ 	.word	index@(.nv.constant0.triton_red_fused__to_copy_add_embedding_mean_mul_pow_rsqrt_0)
        /*0118*/ 	.short	0x0210
        /*011a*/ 	.short	0x0040


	//----- nvinfo : EIATTR_SW_WAR
	.align		4
.L_45:
        /*011c*/ 	.byte	0x04, 0x36
        /*011e*/ 	.short	(.L_47 - .L_46)
.L_46:
        /*0120*/ 	.word	0x00000008
.L_47:


//--------------------- .nv.callgraph             --------------------------
	.section	.nv.callgraph,"",@"SHT_CUDA_CALLGRAPH"
	.align	4
	.sectionentsize	8
	.align		4
        /*0000*/ 	.word	0x00000000
	.align		4
        /*0004*/ 	.word	0xffffffff
	.align		4
        /*0008*/ 	.word	index@(triton_red_fused__to_copy_add_embedding_mean_mul_pow_rsqrt_0)
	.align		4
        /*000c*/ 	.word	index@(__assertfail)
	.align		4
        /*0010*/ 	.word	0x00000000
	.align		4
        /*0014*/ 	.word	0xfffffffe
	.align		4
        /*0018*/ 	.word	0x00000000
	.align		4
        /*001c*/ 	.word	0xfffffffd
	.align		4
        /*0020*/ 	.word	0x00000000
	.align		4
        /*0024*/ 	.word	0xfffffffc


//--------------------- .nv.constant4             --------------------------
	.section	.nv.constant4,"a",@progbits
	.align	8
	.align		8
.nv.constant4:
        /*0000*/ 	.dword	__assertfail
	.align		8
        /*0008*/ 	.dword	assertFunc_0
	.align		8
        /*0010*/ 	.dword	assertFile_0
	.align		8
        /*0018*/ 	.dword	assertMessage_0
	.align		8
        /*0020*/ 	.dword	_$_str


//--------------------- .text.triton_red_fused__to_copy_add_embedding_mean_mul_pow_rsqrt_0 --------------------------
	.section	.text.triton_red_fused__to_copy_add_embedding_mean_mul_pow_rsqrt_0,"ax",@progbits
	.sectionflags	@"SHF_BARRIERS=1"
	.align	128
        .global         triton_red_fused__to_copy_add_embedding_mean_mul_pow_rsqrt_0
        .type           triton_red_fused__to_copy_add_embedding_mean_mul_pow_rsqrt_0,@function
        .size           triton_red_fused__to_copy_add_embedding_mean_mul_pow_rsqrt_0,(.L_x_2 - triton_red_fused__to_copy_add_embedding_mean_mul_pow_rsqrt_0)
        .other          triton_red_fused__to_copy_add_embedding_mean_mul_pow_rsqrt_0,@"STO_CUDA_ENTRY STV_DEFAULT"
triton_red_fused__to_copy_add_embedding_mean_mul_pow_rsqrt_0:
.text.triton_red_fused__to_copy_add_embedding_mean_mul_pow_rsqrt_0:
[----:B------:R-:W0:Y:S02]  /*0000*/  LDC R1, c[0x0][0x28] ;  /* 0x00000a00ff017b82 */ /* 0x000e240000000800 */
[----:B------:R-:W1:Y:S01]  /*0010*/  S2R R16, SR_CTAID.X ;  /* 0x0000000000107919 */ /* 0x000e620000002500 */
[----:B------:R-:W2:Y:S01]  /*0020*/  LDC.64 R2, c[0x0][0x218] ;  /* 0x00008600ff027b82 */ /* 0x000ea20000000a00 */
[----:B------:R-:W-:Y:S01]  /*0030*/  ULDC UR8, c[0x0][0x240] ;  /* 0x0000900000087ab9 */ /* 0x000fe20000000800 */
[----:B------:R-:W-:Y:S01]  /*0040*/  CS2R R4, SRZ ;  /* 0x0000000000047805 */ /* 0x000fe2000001ff00 */
[----:B------:R-:W-:Y:S01]  /*0050*/  ULDC.64 UR6, c[0x0][0x208] ;  /* 0x0000820000067ab9 */ /* 0x000fe20000000a00 */
[C---:B-1----:R-:W-:Y:S01]  /*0060*/  ISETP.GE.AND P1, PT, R16.reuse, UR8, PT ;  /* 0x0000000810007c0c */ /* 0x042fe2000bf26270 */
[----:B--2---:R-:W-:-:S12]  /*0070*/  IMAD.WIDE R2, R16, 0x8, R2 ;  /* 0x0000000810027825 */ /* 0x004fd800078e0202 */
[----:B------:R-:W2:Y:S01]  /*0080*/  @!P1 LDG.E.EL.64 R4, desc[UR6][R2.64] ;  /* 0x0000000602049981 */ /* 0x000ea2000c2e1b00 */
[----:B------:R-:W-:-:S06]  /*0090*/  CS2R R14, SRZ ;  /* 0x00000000000e7805 */ /* 0x000fcc000001ff00 */
[----:B------:R1:W5:Y:S01]  /*00a0*/  @!P1 LDG.E.EL.64 R14, desc[UR6][R2.64] ;  /* 0x00000006020e9981 */ /* 0x000362000c2e1b00 */
[----:B--2---:R-:W-:Y:S02]  /*00b0*/  IADD3 R7, P2, R4, 0x1f500, RZ ;  /* 0x0001f50004077810 */ /* 0x004fe40007f5e0ff */
[----:B------:R-:W-:Y:S02]  /*00c0*/  ISETP.GE.AND P0, PT, R5, RZ, PT ;  /* 0x000000ff0500720c */ /* 0x000fe40003f06270 */
[----:B------:R-:W-:Y:S02]  /*00d0*/  IADD3.X R9, RZ, R5, RZ, P2, !PT ;  /* 0x00000005ff097210 */ /* 0x000fe400017fe4ff */
[----:B------:R-:W-:Y:S02]  /*00e0*/  SEL R0, R7, R4, !P0 ;  /* 0x0000000407007207 */ /* 0x000fe40004000000 */
[----:B------:R-:W-:Y:S02]  /*00f0*/  SEL R4, R9, R5, !P0 ;  /* 0x0000000509047207 */ /* 0x000fe40004000000 */
[----:B------:R-:W-:-:S04]  /*0100*/  ISETP.GE.U32.AND P0, PT, R0, 0x1f500, PT ;  /* 0x0001f5000000780c */ /* 0x000fc80003f06070 */
[----:B------:R-:W-:-:S04]  /*0110*/  ISETP.GE.U32.AND.EX P0, PT, R4, RZ, PT, P0 ;  /* 0x000000ff0400720c */ /* 0x000fc80003f06100 */
[----:B------:R-:W-:-:S13]  /*0120*/  ISETP.GE.OR P0, PT, R16, UR8, !P0 ;  /* 0x0000000810007c0c */ /* 0x000fda000c706670 */
[----:B-1----:R-:W-:Y:S05]  /*0130*/  @P0 BRA `(.L_x_0) ;  /* 0x0000000000400947 */ /* 0x002fea0003800000 */
[----:B------:R-:W-:Y:S01]  /*0140*/  MOV R0, 0x0 ;  /* 0x0000000000007802 */ /* 0x000fe20000000f00 */
[----:B------:R-:W-:Y:S01]  /*0150*/  ULDC.64 UR4, c[0x4][0x18] ;  /* 0x0100060000047ab9 */ /* 0x000fe20000000a00 */
[----:B------:R-:W-:Y:S01]  /*0160*/  ULDC.64 UR10, c[0x4][0x8] ;  /* 0x01000200000a7ab9 */ /* 0x000fe20000000a00 */
[----:B------:R-:W-:Y:S01]  /*0170*/  MOV R4, UR4 ;  /* 0x0000000400047c02 */ /* 0x000fe20008000f00 */
[----:B------:R1:W2:Y:S01]  /*0180*/  LDC.64 R2, c[0x4][R0] ;  /* 0x0100000000027b82 */ /* 0x0002a20000000a00 */
[----:B------:R-:W-:Y:S01]  /*0190*/  MOV R5, UR5 ;  /* 0x0000000500057c02 */ /* 0x000fe20008000f00 */
[----:B------:R-:W-:Y:S01]  /*01a0*/  ULDC.64 UR4, c[0x4][0x10] ;  /* 0x0100040000047ab9 */ /* 0x000fe20000000a00 */
[----:B------:R-:W-:Y:S01]  /*01b0*/  HFMA2.MMA R8, -RZ, RZ, 0, 2.384185791015625e-06 ;  /* 0x00000028ff087435 */ /* 0x000fe200000001ff */
[----:B------:R-:W-:Y:S01]  /*01c0*/  MOV R6, UR4 ;  /* 0x0000000400067c02 */ /* 0x000fe20008000f00 */
[----:B------:R-:W-:Y:S01]  /*01d0*/  HFMA2.MMA R13, -RZ, RZ, 0, 0 ;  /* 0x00000000ff0d7435 */ /* 0x000fe200000001ff */
[----:B------:R-:W-:-:S02]  /*01e0*/  MOV R7, UR5 ;  /* 0x0000000500077c02 */ /* 0x000fc40008000f00 */
[----:B------:R-:W-:Y:S02]  /*01f0*/  MOV R10, UR10 ;  /* 0x0000000a000a7c02 */ /* 0x000fe40008000f00 */
[----:B------:R-:W-:Y:S02]  /*0200*/  MOV R11, UR11 ;  /* 0x0000000b000b7c02 */ /* 0x000fe40008000f00 */
[----:B-1----:R-:W-:-:S07]  /*0210*/  MOV R12, 0x1 ;  /* 0x00000001000c7802 */ /* 0x002fce0000000f00 */
[----:B------:R-:W-:-:S07]  /*0220*/  LEPC R20, `(.L_x_0) ;  /* 0x000000001014794e */ /* 0x000fce0000000000 */
[----:B0-2--5:R-:W-:Y:S05]  /*0230*/  CALL.ABS.NOINC R2 ;  /* 0x0000000002007343 */ /* 0x025fea0003c00000 */
.L_x_0:
[----:B------:R-:W1:Y:S01]  /*0240*/  S2R R17, SR_TID.X ;  /* 0x0000000000117919 */ /* 0x000e620000002100 */
[----:B------:R-:W2:Y:S01]  /*0250*/  LDC.64 R6, c[0x0][0x220] ;  /* 0x00008800ff067b82 */ /* 0x000ea20000000a00 */
[C---:B-----5:R-:W-:Y:S02]  /*0260*/  SHF.L.U32 R2, R14.reuse, 0xc, RZ ;  /* 0x0000000c0e027819 */ /* 0x060fe400000006ff */
[----:B------:R-:W-:Y:S02]  /*0270*/  CS2R R24, SRZ ;  /* 0x0000000000187805 */ /* 0x000fe4000001ff00 */
[----:B------:R-:W-:Y:S02]  /*0280*/  SHF.L.U64.HI R5, R14, 0xc, R15 ;  /* 0x0000000c0e057819 */ /* 0x000fe4000001020f */
[----:B------:R-:W-:Y:S02]  /*0290*/  CS2R R26, SRZ ;  /* 0x00000000001a7805 */ /* 0x000fe4000001ff00 */
[----:B------:R-:W-:-:S02]  /*02a0*/  IADD3 R3, P2, R2, 0x1f500000, RZ ;  /* 0x1f50000002037810 */ /* 0x000fc40007f5e0ff */
[----:B------:R-:W-:Y:S02]  /*02b0*/  ISETP.GE.AND P0, PT, R15, RZ, PT ;  /* 0x000000ff0f00720c */ /* 0x000fe40003f06270 */
[----:B------:R-:W-:Y:S02]  /*02c0*/  CS2R R8, SRZ ;  /* 0x0000000000087805 */ /* 0x000fe4000001ff00 */
[----:B------:R-:W-:Y:S02]  /*02d0*/  IADD3.X R4, RZ, R5, RZ, P2, !PT ;  /* 0x00000005ff047210 */ /* 0x000fe400017fe4ff */
[----:B------:R-:W-:Y:S02]  /*02e0*/  CS2R R10, SRZ ;  /* 0x00000000000a7805 */ /* 0x000fe4000001ff00 */
[----:B------:R-:W-:Y:S02]  /*02f0*/  SEL R3, R3, R2, !P0 ;  /* 0x0000000203037207 */ /* 0x000fe40004000000 */
[----:B------:R-:W-:-:S02]  /*0300*/  CS2R R12, SRZ ;  /* 0x00000000000c7805 */ /* 0x000fc4000001ff00 */
[----:B------:R-:W-:Y:S01]  /*0310*/  SEL R4, R4, R5, !P0 ;  /* 0x0000000504047207 */ /* 0x000fe20004000000 */
[----:B------:R-:W3:Y:S01]  /*0320*/  LDC.64 R22, c[0x0][0x230] ;  /* 0x00008c00ff167b82 */ /* 0x000ee20000000a00 */
[----:B------:R-:W-:-:S07]  /*0330*/  ULDC.64 UR4, c[0x0][0x230] ;  /* 0x00008c0000047ab9 */ /* 0x000fce0000000a00 */
[----:B------:R-:W-:Y:S01]  /*0340*/  BAR.SYNC.DEFER_BLOCKING 0x0 ;  /* 0x0000000000007b1d */ /* 0x000fe20000010000 */
[----:B--2---:R-:W-:-:S04]  /*0350*/  LEA R2, P0, R3, R6, 0x1 ;  /* 0x0000000603027211 */ /* 0x004fc800078008ff */
[----:B------:R-:W-:Y:S02]  /*0360*/  LEA.HI.X R3, R3, R7, R4, 0x1, P0 ;  /* 0x0000000703037211 */ /* 0x000fe400000f0c04 */
[----:B-1----:R-:W-:-:S04]  /*0370*/  SHF.L.U32 R40, R17, 0x3, RZ ;  /* 0x0000000311287819 */ /* 0x002fc800000006ff */
[----:B------:R-:W-:-:S05]  /*0380*/  LOP3.LUT R40, R40, 0x3f8, RZ, 0xc0, !PT ;  /* 0x000003f828287812 */ /* 0x000fca00078ec0ff */
[----:B------:R-:W-:-:S05]  /*0390*/  IMAD.WIDE.U32 R2, R40, 0x2, R2 ;  /* 0x0000000228027825 */ /* 0x000fca00078e0002 */
[----:B------:R-:W2:Y:S04]  /*03a0*/  @!P1 LDG.E.EF.128 R24, desc[UR6][R2.64] ;  /* 0x0000000602189981 */ /* 0x000ea8000c0e1d00 */
[----:B------:R-:W4:Y:S01]  /*03b0*/  @!P1 LDG.E.EF.128 R8, desc[UR6][R2.64+0x800] ;  /* 0x0008000602089981 */ /* 0x000f22000c0e1d00 */
[----:B------:R-:W-:-:S06]  /*03c0*/  CS2R R14, SRZ ;  /* 0x00000000000e7805 */ /* 0x000fcc000001ff00 */
[----:B------:R-:W5:Y:S01]  /*03d0*/  @!P1 LDG.E.EF.128 R12, desc[UR6][R2.64+0x1000] ;  /* 0x00100006020c9981 */ /* 0x000f62000c0e1d00 */
[----:B------:R-:W-:Y:S02]  /*03e0*/  CS2R R4, SRZ ;  /* 0x0000000000047805 */ /* 0x000fe4000001ff00 */
[----:B------:R-:W-:-:S06]  /*03f0*/  CS2R R6, SRZ ;  /* 0x0000000000067805 */ /* 0x000fcc000001ff00 */
[----:B------:R1:W3:Y:S01]  /*0400*/  @!P1 LDG.E.EF.128 R4, desc[UR6][R2.64+0x1800] ;  /* 0x0018000602049981 */ /* 0x0002e2000c0e1d00 */
[----:B------:R-:W-:Y:S01]  /*0410*/  ISETP.GE.AND P2, PT, R17, 0x4, PT ;  /* 0x000000041100780c */ /* 0x000fe20003f46270 */
[----:B--2---:R-:W-:Y:S02]  /*0420*/  HADD2.F32 R18, -RZ, R24.H1_H1 ;  /* 0x30000018ff127230 */ /* 0x004fe40000004100 */
[----:B------:R-:W-:Y:S02]  /*0430*/  HADD2.F32 R19, -RZ, R24.H0_H0 ;  /* 0x20000018ff137230 */ /* 0x000fe40000004100 */
[----:B------:R-:W-:Y:S02]  /*0440*/  HADD2.F32 R21, -RZ, R25.H0_H0 ;  /* 0x20000019ff157230 */ /* 0x000fe40000004100 */
[----:B------:R-:W-:Y:S01]  /*0450*/  FMUL R18, R18, R18 ;  /* 0x0000001212127220 */ /* 0x000fe20000400000 */
[----:B-1----:R-:W-:-:S03]  /*0460*/  HADD2.F32 R3, -RZ, R27.H0_H0 ;  /* 0x2000001bff037230 */ /* 0x002fc60000004100 */
[----:B------:R-:W-:Y:S01]  /*0470*/  FFMA R18, R19, R19, R18 ;  /* 0x0000001313127223 */ /* 0x000fe20000000012 */
[----:B------:R-:W-:-:S03]  /*0480*/  HADD2.F32 R19, -RZ, R25.H1_H1 ;  /* 0x30000019ff137230 */ /* 0x000fc60000004100 */
[----:B------:R-:W-:Y:S01]  /*0490*/  FFMA R18, R21, R21, R18 ;  /* 0x0000001515127223 */ /* 0x000fe20000000012 */
[----:B------:R-:W-:-:S03]  /*04a0*/  HADD2.F32 R21, -RZ, R26.H0_H0 ;  /* 0x2000001aff157230 */ /* 0x000fc60000004100 */
[----:B------:R-:W-:Y:S01]  /*04b0*/  FFMA R18, R19, R19, R18 ;  /* 0x0000001313127223 */ /* 0x000fe20000000012 */
[----:B------:R-:W-:-:S03]  /*04c0*/  HADD2.F32 R19, -RZ, R26.H1_H1 ;  /* 0x3000001aff137230 */ /* 0x000fc60000004100 */
[----:B------:R-:W-:Y:S01]  /*04d0*/  FFMA R18, R21, R21, R18 ;  /* 0x0000001515127223 */ /* 0x000fe20000000012 */
[----:B-----5:R-:W-:-:S03]  /*04e0*/  HADD2.F32 R21, -RZ, R15.H0_H0 ;  /* 0x2000000fff157230 */ /* 0x020fc60000004100 */
[----:B------:R-:W-:Y:S01]  /*04f0*/  FFMA R18, R19, R19, R18 ;  /* 0x0000001313127223 */ /* 0x000fe20000000012 */
[----:B------:R-:W-:-:S03]  /*0500*/  HADD2.F32 R19, -RZ, R27.H1_H1 ;  /* 0x3000001bff137230 */ /* 0x000fc60000004100 */
[----:B------:R-:W-:Y:S01]  /*0510*/  FFMA R18, R3, R3, R18 ;  /* 0x0000000303127223 */ /* 0x000fe20000000012 */
[----:B----4-:R-:W-:-:S03]  /*0520*/  HADD2.F32 R3, -RZ, R8.H0_H0 ;  /* 0x20000008ff037230 */ /* 0x010fc60000004100 */
[----:B------:R-:W-:Y:S01]  /*0530*/  FFMA R18, R19, R19, R18 ;  /* 0x0000001313127223 */ /* 0x000fe20000000012 */
[----:B------:R-:W-:-:S03]  /*0540*/  HADD2.F32 R19, -RZ, R8.H1_H1 ;  /* 0x30000008ff137230 */ /* 0x000fc60000004100 */
[----:B------:R-:W-:Y:S01]  /*0550*/  FFMA R18, R3, R3, R18 ;  /* 0x0000000303127223 */ /* 0x000fe20000000012 */
[----:B------:R-:W-:-:S03]  /*0560*/  HADD2.F32 R3, -RZ, R9.H0_H0 ;  /* 0x20000009ff037230 */ /* 0x000fc60000004100 */
        /* <DEDUP_REMOVED lines=23> */
[----:B------:R-:W-:-:S03]  /*06e0*/  SHF.L.U32 R3, R16, 0xc, RZ ;  /* 0x0000000c10037819 */ /* 0x000fc600000006ff */
[----:B------:R-:W-:Y:S01]  /*06f0*/  FFMA R18, R19, R19, R18 ;  /* 0x0000001313127223 */ /* 0x000fe20000000012 */
[----:B------:R-:W-:Y:S01]  /*0700*/  HADD2.F32 R19, -RZ, R15.H1_H1 ;  /* 0x3000000fff137230 */ /* 0x000fe20000004100 */
[----:B------:R-:W-:Y:S02]  /*0710*/  LOP3.LUT R28, R40, R3, RZ, 0xfc, !PT ;  /* 0x00000003281c7212 */ /* 0x000fe400078efcff */
[----:B------:R-:W-:Y:S01]  /*0720*/  FFMA R18, R21, R21, R18 ;  /* 0x0000001515127223 */ /* 0x000fe20000000012 */
[----:B---3--:R-:W-:Y:S01]  /*0730*/  HADD2.F32 R21, -RZ, R4.H0_H0 ;  /* 0x20000004ff157230 */ /* 0x008fe20000004100 */
[----:B------:R-:W-:Y:S01]  /*0740*/  SHF.R.S32.HI R3, RZ, 0x1f, R3 ;  /* 0x0000001fff037819 */ /* 0x000fe20000011403 */
[----:B------:R-:W-:-:S04]  /*0750*/  IMAD.WIDE R22, R28, 0x2, R22 ;  /* 0x000000021c167825 */ /* 0x000fc800078e0216 */
[----:B------:R-:W-:Y:S01]  /*0760*/  FFMA R18, R19, R19, R18 ;  /* 0x0000001313127223 */ /* 0x000fe20000000012 */
[C---:B------:R-:W-:Y:S01]  /*0770*/  SHF.L.U32 R2, R28.reuse, 0x1, RZ ;  /* 0x000000011c027819 */ /* 0x040fe200000006ff */
[----:B------:R-:W-:Y:S02]  /*0780*/  HADD2.F32 R19, -RZ, R4.H1_H1 ;  /* 0x30000004ff137230 */ /* 0x000fe40000004100 */
[----:B------:R-:W-:Y:S01]  /*0790*/  FFMA R18, R21, R21, R18 ;  /* 0x0000001515127223 */ /* 0x000fe20000000012 */
[----:B------:R-:W-:Y:S01]  /*07a0*/  HADD2.F32 R21, -RZ, R6.H0_H0 ;  /* 0x20000006ff157230 */ /* 0x000fe20000004100 */
[----:B------:R-:W-:Y:S01]  /*07b0*/  SHF.L.U64.HI R3, R28, 0x1, R3 ;  /* 0x000000011c037819 */ /* 0x000fe20000010203 */
[----:B------:R-:W-:Y:S01]  /*07c0*/  @!P1 STG.E.128 desc[UR6][R22.64], R24 ;  /* 0x0000001816009986 */ /* 0x000fe2000c101d06 */
[----:B------:R-:W-:Y:S01]  /*07d0*/  FFMA R18, R19, R19, R18 ;  /* 0x0000001313127223 */ /* 0x000fe20000000012 */
[----:B------:R-:W-:Y:S01]  /*07e0*/  HADD2.F32 R19, -RZ, R5.H0_H0 ;  /* 0x20000005ff137230 */ /* 0x000fe20000004100 */
[----:B------:R-:W-:Y:S01]  /*07f0*/  IADD3 R42, P0, R2, UR4, RZ ;  /* 0x00000004022a7c10 */ /* 0x000fe2000ff1e0ff */
[----:B------:R-:W-:-:S03]  /*0800*/  UMOV UR4, 0x400 ;  /* 0x0000040000047882 */ /* 0x000fc60000000000 */
[----:B------:R-:W-:Y:S01]  /*0810*/  FFMA R18, R19, R19, R18 ;  /* 0x0000001313127223 */ /* 0x000fe20000000012 */
[----:B------:R-:W-:Y:S01]  /*0820*/  HADD2.F32 R19, -RZ, R5.H1_H1 ;  /* 0x30000005ff137230 */ /* 0x000fe20000004100 */
[----:B------:R-:W-:Y:S01]  /*0830*/  IADD3.X R43, R3, UR5, RZ, P0, !PT ;  /* 0x00000005032b7c10 */ /* 0x000fe200087fe4ff */
[----:B------:R-:W1:Y:S01]  /*0840*/  S2UR UR5, SR_CgaCtaId ;  /* 0x00000000000579c3 */ /* 0x000e620000008800 */
[----:B------:R-:W-:Y:S02]  /*0850*/  LOP3.LUT P0, RZ, R17, 0x1f, RZ, 0xc0, !PT ;  /* 0x0000001f11ff7812 */ /* 0x000fe4000780c0ff */
[----:B------:R-:W-:Y:S01]  /*0860*/  FFMA R18, R19, R19, R18 ;  /* 0x0000001313127223 */ /* 0x000fe20000000012 */
[----:B------:R-:W-:Y:S01]  /*0870*/  HADD2.F32 R19, -RZ, R6.H1_H1 ;  /* 0x30000006ff137230 */ /* 0x000fe20000004100 */
[----:B------:R-:W-:Y:S02]  /*0880*/  @!P1 STG.E.128 desc[UR6][R42.64+0x1000], R12 ;  /* 0x0010000c2a009986 */ /* 0x000fe4000c101d06 */
[----:B------:R-:W-:Y:S01]  /*0890*/  FFMA R18, R21, R21, R18 ;  /* 0x0000001515127223 */ /* 0x000fe20000000012 */
[----:B------:R-:W-:Y:S01]  /*08a0*/  HADD2.F32 R21, -RZ, R7.H0_H0 ;  /* 0x20000007ff157230 */ /* 0x000fe20000004100 */
[----:B------:R2:W-:Y:S02]  /*08b0*/  @!P1 STG.E.128 desc[UR6][R42.64+0x800], R8 ;  /* 0x000800082a009986 */ /* 0x0005e4000c101d06 */
[----:B------:R-:W-:Y:S01]  /*08c0*/  FFMA R18, R19, R19, R18 ;  /* 0x0000001313127223 */ /* 0x000fe20000000012 */
[----:B------:R-:W-:Y:S01]  /*08d0*/  HADD2.F32 R19, -RZ, R7.H1_H1 ;  /* 0x30000007ff137230 */ /* 0x000fe20000004100 */
[----:B------:R3:W-:Y:S02]  /*08e0*/  @!P1 STG.E.128 desc[UR6][R42.64+0x1800], R4 ;  /* 0x001800042a009986 */ /* 0x0007e4000c101d06 */
[----:B------:R-:W-:-:S02]  /*08f0*/  FFMA R18, R21, R21, R18 ;  /* 0x0000001515127223 */ /* 0x000fc40000000012 */
[----:B------:R-:W4:Y:S02]  /*0900*/  LDC.64 R20, c[0x0][0x210] ;  /* 0x00008400ff147b82 */ /* 0x000f240000000a00 */
[----:B------:R-:W-:-:S05]  /*0910*/  FFMA R18, R19, R19, R18 ;  /* 0x0000001313127223 */ /* 0x000fca0000000012 */
[----:B------:R-:W-:Y:S01]  /*0920*/  FSEL R18, R18, RZ, !P1 ;  /* 0x000000ff12127208 */ /* 0x000fe20004800000 */
[----:B-1----:R-:W-:Y:S01]  /*0930*/  UPRMT UR4, UR5, 0x654, UR4 ;  /* 0x0000065405047896 */ /* 0x002fe20008000004 */
[----:B--2---:R-:W-:-:S03]  /*0940*/  SHF.R.U32.HI R10, RZ, 0x3, R17 ;  /* 0x00000003ff0a7819 */ /* 0x004fc60000011611 */
[----:B------:R-:W1:Y:S01]  /*0950*/  SHFL.BFLY PT, R19, R18, 0x10, 0x1f ;  /* 0x0e001f0012137f89 */ /* 0x000e6200000e0000 */
[----:B------:R-:W-:Y:S02]  /*0960*/  LOP3.LUT R10, R10, 0xc, RZ, 0xc0, !PT ;  /* 0x0000000c0a0a7812 */ /* 0x000fe400078ec0ff */
[----:B---3--:R-:W-:Y:S02]  /*0970*/  CS2R R6, SRZ ;  /* 0x0000000000067805 */ /* 0x008fe4000001ff00 */
[----:B------:R-:W-:Y:S02]  /*0980*/  LEA R11, R17, UR4, 0x2 ;  /* 0x00000004110b7c11 */ /* 0x000fe4000f8e10ff */
[----:B------:R-:W-:Y:S01]  /*0990*/  MOV R5, 0x39800000 ;  /* 0x3980000000057802 */ /* 0x000fe20000000f00 */
[----:B-1----:R-:W-:-:S05]  /*09a0*/  FADD R19, R18, R19 ;  /* 0x0000001312137221 */ /* 0x002fca0000000000 */
[----:B------:R-:W1:Y:S02]  /*09b0*/  SHFL.BFLY PT, R12, R19, 0x8, 0x1f ;  /* 0x0d001f00130c7f89 */ /* 0x000e6400000e0000 */
[----:B-1----:R-:W-:-:S05]  /*09c0*/  FADD R12, R19, R12 ;  /* 0x0000000c130c7221 */ /* 0x002fca0000000000 */
[----:B------:R-:W1:Y:S02]  /*09d0*/  SHFL.BFLY PT, R13, R12, 0x4, 0x1f ;  /* 0x0c801f000c0d7f89 */ /* 0x000e6400000e0000 */
[----:B-1----:R-:W-:-:S05]  /*09e0*/  FADD R13, R12, R13 ;  /* 0x0000000d0c0d7221 */ /* 0x002fca0000000000 */
[----:B------:R-:W1:Y:S02]  /*09f0*/  SHFL.BFLY PT, R8, R13, 0x2, 0x1f ;  /* 0x0c401f000d087f89 */ /* 0x000e6400000e0000 */
[----:B-1----:R-:W-:-:S05]  /*0a00*/  FADD R8, R13, R8 ;  /* 0x000000080d087221 */ /* 0x002fca0000000000 */
[----:B------:R-:W1:Y:S02]  /*0a10*/  SHFL.BFLY PT, R9, R8, 0x1, 0x1f ;  /* 0x0c201f0008097f89 */ /* 0x000e6400000e0000 */
[----:B-1----:R-:W-:-:S05]  /*0a20*/  FADD R15, R8, R9 ;  /* 0x00000009080f7221 */ /* 0x002fca0000000000 */
[----:B------:R-:W-:Y:S01]  /*0a30*/  @!P0 STS [R10+UR4], R15 ;  /* 0x0000000f0a008988 */ /* 0x000fe20008000804 */
[----:B------:R-:W-:Y:S01]  /*0a40*/  BAR.SYNC.DEFER_BLOCKING 0x0 ;  /* 0x0000000000007b1d */ /* 0x000fe20000010000 */
[----:B------:R-:W-:-:S04]  /*0a50*/  LOP3.LUT P0, RZ, R17, 0x3, RZ, 0xc0, !PT ;  /* 0x0000000311ff7812 */ /* 0x000fc8000780c0ff */
[----:B------:R-:W-:Y:S01]  /*0a60*/  ISETP.LT.AND P0, PT, R17, 0x4, !P0 ;  /* 0x000000041100780c */ /* 0x000fe20004701270 */
[----:B------:R-:W1:Y:S01]  /*0a70*/  @!P2 LDS R0, [R11] ;  /* 0x000000000b00a984 */ /* 0x000e620000000800 */
[----:B----4-:R-:W-:-:S03]  /*0a80*/  LEA R20, P2, R16, R20, 0x2 ;  /* 0x0000001410147211 */ /* 0x010fc600078410ff */
[----:B-1----:R-:W1:Y:S02]  /*0a90*/  SHFL.BFLY PT, R9, R0, 0x2, 0x1f ;  /* 0x0c401f0000097f89 */ /* 0x002e6400000e0000 */
[----:B-1----:R-:W-:-:S05]  /*0aa0*/  FADD R12, R0, R9 ;  /* 0x00000009000c7221 */ /* 0x002fca0000000000 */
[----:B------:R-:W1:Y:S02]  /*0ab0*/  SHFL.BFLY PT, R9, R12, 0x1, 0x1f ;  /* 0x0c201f000c097f89 */ /* 0x000e6400000e0000 */
[----:B-1----:R-:W-:Y:S02]  /*0ac0*/  FADD R14, R12, R9 ;  /* 0x000000090c0e7221 */ /* 0x002fe40000000000 */
[----:B------:R-:W1:Y:S03]  /*0ad0*/  LDC.64 R8, c[0x0][0x228] ;  /* 0x00008a00ff087b82 */ /* 0x000e660000000a00 */
[----:B------:R2:W-:Y:S05]  /*0ae0*/  @P0 STS [R11], R14 ;  /* 0x0000000e0b000388 */ /* 0x0005ea0000000800 */
[----:B------:R-:W-:Y:S01]  /*0af0*/  BAR.SYNC.DEFER_BLOCKING 0x0 ;  /* 0x0000000000007b1d */ /* 0x000fe20000010000 */
[----:B------:R-:W-:-:S04]  /*0b00*/  LOP3.LUT P0, RZ, R17, 0x7f, RZ, 0xc0, !PT ;  /* 0x0000007f11ff7812 */ /* 0x000fc8000780c0ff */
[----:B------:R-:W-:Y:S01]  /*0b10*/  ISETP.LT.AND P0, PT, R16, UR8, !P0 ;  /* 0x0000000810007c0c */ /* 0x000fe2000c701270 */
[----:B-1----:R-:W-:Y:S01]  /*0b20*/  IMAD.WIDE.U32 R40, R40, 0x2, R8 ;  /* 0x0000000228287825 */ /* 0x002fe200078e0008 */
[----:B------:R-:W1:Y:S01]  /*0b30*/  LDS R4, [UR4] ;  /* 0x00000004ff047984 */ /* 0x000e620008000800 */
[----:B------:R-:W-:Y:S02]  /*0b40*/  CS2R R12, SRZ ;  /* 0x00000000000c7805 */ /* 0x000fe4000001ff00 */
[----:B--2---:R-:W-:Y:S01]  /*0b50*/  CS2R R14, SRZ ;  /* 0x00000000000e7805 */ /* 0x004fe2000001ff00 */
[----:B------:R-:W-:Y:S01]  /*0b60*/  ULDC.64 UR4, c[0x0][0x238] ;  /* 0x00008e0000047ab9 */ /* 0x000fe20000000a00 */
[----:B-1----:R-:W-:Y:S01]  /*0b70*/  FFMA R0, R4, R5, 9.9999997473787516356e-06 ;  /* 0x3727c5ac04007423 */ /* 0x002fe20000000005 */
[----:B------:R-:W-:-:S04]  /*0b80*/  SHF.R.S32.HI R4, RZ, 0x1f, R16 ;  /* 0x0000001fff047819 */ /* 0x000fc80000011410 */
[----:B------:R-:W-:Y:S01]  /*0b90*/  LEA.HI.X R21, R16, R21, R4, 0x2, P2 ;  /* 0x0000001510157211 */ /* 0x000fe200010f1404 */
[----:B------:R-:W1:Y:S01]  /*0ba0*/  MUFU.RSQ R0, R0 ;  /* 0x0000000000007308 */ /* 0x000e620000001400 */
[----:B------:R-:W-:Y:S01]  /*0bb0*/  BAR.SYNC.DEFER_BLOCKING 0x0 ;  /* 0x0000000000007b1d */ /* 0x000fe20000010000 */
[----:B------:R-:W-:-:S05]  /*0bc0*/  CS2R R4, SRZ ;  /* 0x0000000000047805 */ /* 0x000fca000001ff00 */
[----:B-1----:R1:W-:Y:S04]  /*0bd0*/  @P0 STG.E desc[UR6][R20.64], R0 ;  /* 0x0000000014000986 */ /* 0x0023e8000c101906 */
[----:B------:R2:W3:Y:S04]  /*0be0*/  @!P1 LDG.E.EF.128 R4, desc[UR6][R22.64] ;  /* 0x0000000616049981 */ /* 0x0004e8000c0e1d00 */
[----:B------:R-:W4:Y:S04]  /*0bf0*/  LDG.E.EL.128 R8, desc[UR6][R40.64] ;  /* 0x0000000628087981 */ /* 0x000f28000c2e1d00 */
[----:B------:R-:W5:Y:S04]  /*0c00*/  @!P1 LDG.E.EF.128 R12, desc[UR6][R42.64+0x800] ;  /* 0x000800062a0c9981 */ /* 0x000f68000c0e1d00 */
[----:B------:R-:W5:Y:S01]  /*0c10*/  LDG.E.EL.128 R16, desc[UR6][R40.64+0x800] ;  /* 0x0008000628107981 */ /* 0x000f62000c2e1d00 */
[----:B-1----:R-:W-:-:S02]  /*0c20*/  CS2R R20, SRZ ;  /* 0x0000000000147805 */ /* 0x002fc4000001ff00 */
[----:B--2---:R-:W-:-:S06]  /*0c30*/  CS2R R22, SRZ ;  /* 0x0000000000167805 */ /* 0x004fcc000001ff00 */
[----:B------:R-:W2:Y:S01]  /*0c40*/  @!P1 LDG.E.EF.128 R20, desc[UR6][R42.64+0x1000] ;  /* 0x001000062a149981 */ /* 0x000ea2000c0e1d00 */
[----:B---3--:R-:W-:Y:S02]  /*0c50*/  HADD2.F32 R25, -RZ, R4.H0_H0 ;  /* 0x20000004ff197230 */ /* 0x008fe40000004100 */
[----:B------:R-:W-:Y:S02]  /*0c60*/  HADD2.F32 R27, -RZ, R5.H1_H1 ;  /* 0x30000005ff1b7230 */ /* 0x000fe40000004100 */
[----:B------:R-:W-:Y:S02]  /*0c70*/  HADD2.F32 R5, -RZ, R5.H0_H0 ;  /* 0x20000005ff057230 */ /* 0x000fe40000004100 */
[----:B------:R-:W-:Y:S01]  /*0c80*/  FMUL R24, R0, R25 ;  /* 0x0000001900187220 */ /* 0x000fe20000400000 */
[----:B------:R-:W-:Y:S02]  /*0c90*/  HADD2.F32 R25, -RZ, R4.H1_H1 ;  /* 0x30000004ff197230 */ /* 0x000fe40000004100 */
[----:B----4-:R-:W-:-:S02]  /*0ca0*/  HADD2.F32 R30, -RZ, R10.H0_H0 ;  /* 0x2000000aff1e7230 */ /* 0x010fc40000004100 */
[C---:B------:R-:W-:Y:S01]  /*0cb0*/  FMUL R4, R0.reuse, R5 ;  /* 0x0000000500047220 */ /* 0x040fe20000400000 */
[----:B------:R-:W-:Y:S02]  /*0cc0*/  HADD2.F32 R5, -RZ, R6.H0_H0 ;  /* 0x20000006ff057230 */ /* 0x000fe40000004100 */
[C---:B------:R-:W-:Y:S01]  /*0cd0*/  FMUL R25, R0.reuse, R25 ;  /* 0x0000001900197220 */ /* 0x040fe20000400000 */
[----:B------:R-:W-:Y:S02]  /*0ce0*/  HADD2.F32 R31, -RZ, R8.H0_H0 ;  /* 0x20000008ff1f7230 */ /* 0x000fe40000004100 */
[----:B------:R-:W-:Y:S02]  /*0cf0*/  HADD2.F32 R34, -RZ, R8.H1_H1 ;  /* 0x30000008ff227230 */ /* 0x000fe40000004100 */
[C---:B------:R-:W-:Y:S01]  /*0d00*/  FMUL R5, R0.reuse, R5 ;  /* 0x0000000500057220 */ /* 0x040fe20000400000 */
[----:B------:R-:W-:Y:S02]  /*0d10*/  HADD2.F32 R32, -RZ, R11.H0_H0 ;  /* 0x2000000bff207230 */ /* 0x000fe40000004100 */
[----:B------:R-:W-:Y:S01]  /*0d20*/  FMUL R29, R0, R27 ;  /* 0x0000001b001d7220 */ /* 0x000fe20000400000 */
[----:B------:R-:W-:-:S02]  /*0d30*/  HADD2.F32 R33, -RZ, R6.H1_H1 ;  /* 0x30000006ff217230 */ /* 0x000fc40000004100 */
[----:B------:R-:W-:Y:S01]  /*0d40*/  FMUL R30, R30, R5 ;  /* 0x000000051e1e7220 */ /* 0x000fe20000400000 */
[----:B------:R-:W-:Y:S02]  /*0d50*/  HADD2.F32 R5, -RZ, R7.H0_H0 ;  /* 0x20000007ff057230 */ /* 0x000fe40000004100 */
[----:B------:R-:W-:Y:S01]  /*0d60*/  FMUL R31, R31, R24 ;  /* 0x000000181f1f7220 */ /* 0x000fe20000400000 */
[----:B------:R-:W-:Y:S02]  /*0d70*/  HADD2.F32 R8, -RZ, R9.H1_H1 ;  /* 0x30000009ff087230 */ /* 0x000fe40000004100 */
[----:B------:R-:W-:Y:S01]  /*0d80*/  FMUL R5, R0, R5 ;  /* 0x0000000500057220 */ /* 0x000fe20000400000 */
[----:B------:R-:W-:Y:S02]  /*0d90*/  HADD2.F32 R9, -RZ, R9.H0_H0 ;  /* 0x20000009ff097230 */ /* 0x000fe40000004100 */
[----:B------:R-:W-:Y:S01]  /*0da0*/  FMUL R34, R34, R25 ;  /* 0x0000001922227220 */ /* 0x000fe20000400000 */
[----:B------:R-:W-:Y:S01]  /*0db0*/  FMUL R32, R32, R5 ;  /* 0x0000000520207220 */ /* 0x000fe20000400000 */
[----:B------:R-:W3:Y:S01]  /*0dc0*/  LDG.E.EL.128 R24, desc[UR6][R40.64+0x1000] ;  /* 0x0010000628187981 */ /* 0x000ee2000c2e1d00 */
[----:B-----5:R-:W-:-:S02]  /*0dd0*/  HADD2.F32 R5, -RZ, R12.H0_H0 ;  /* 0x2000000cff057230 */ /* 0x020fc40000004100 */
[----:B------:R-:W-:Y:S01]  /*0de0*/  FMUL R8, R8, R29 ;  /* 0x0000001d08087220 */ /* 0x000fe20000400000 */
[----:B------:R-:W-:Y:S01]  /*0df0*/  FMUL R9, R9, R4 ;  /* 0x0000000409097220 */ /* 0x000fe20000400000 */
[----:B------:R-:W-:Y:S02]  /*0e00*/  HADD2.F32 R29, -RZ, R10.H1_H1 ;  /* 0x3000000aff1d7230 */ /* 0x000fe40000004100 */
[C---:B------:R-:W-:Y:S01]  /*0e10*/  FMUL R4, R0.reuse, R33 ;  /* 0x0000002100047220 */ /* 0x040fe20000400000 */
[----:B------:R-:W-:Y:S02]  /*0e20*/  HADD2.F32 R7, -RZ, R7.H1_H1 ;  /* 0x30000007ff077230 */ /* 0x000fe40000004100 */
[----:B------:R-:W-:Y:S02]  /*0e30*/  HADD2.F32 R35, -RZ, R16.H1_H1 ;  /* 0x30000010ff237230 */ /* 0x000fe40000004100 */
[----:B------:R-:W-:Y:S01]  /*0e40*/  FMUL R5, R0, R5 ;  /* 0x0000000500057220 */ /* 0x000fe20000400000 */
[----:B------:R-:W-:-:S02]  /*0e50*/  HADD2.F32 R16, -RZ, R16.H0_H0 ;  /* 0x20000010ff107230 */ /* 0x000fc40000004100 */
[----:B------:R-:W-:Y:S01]  /*0e60*/  FMUL R29, R29, R4 ;  /* 0x000000041d1d7220 */ /* 0x000fe20000400000 */
[----:B------:R-:W-:Y:S02]  /*0e70*/  HADD2.F32 R33, -RZ, R11.H1_H1 ;  /* 0x3000000bff217230 */ /* 0x000fe40000004100 */
[----:B------:R-:W-:Y:S01]  /*0e80*/  FMUL R4, R0, R7 ;  /* 0x0000000700047220 */ /* 0x000fe20000400000 */
[----:B------:R-:W-:Y:S02]  /*0e90*/  HADD2.F32 R7, -RZ, R12.H1_H1 ;  /* 0x3000000cff077230 */ /* 0x000fe40000004100 */
[----:B------:R-:W-:Y:S01]  /*0ea0*/  FMUL R16, R16, R5 ;  /* 0x0000000510107220 */ /* 0x000fe20000400000 */
[----:B------:R-:W-:Y:S02]  /*0eb0*/  HADD2.F32 R5, -RZ, R13.H0_H0 ;  /* 0x2000000dff057230 */ /* 0x000fe40000004100 */
[----:B------:R-:W-:Y:S01]  /*0ec0*/  FMUL R33, R33, R4 ;  /* 0x0000000421217220 */ /* 0x000fe20000400000 */
[----:B------:R-:W-:-:S02]  /*0ed0*/  HADD2.F32 R36, -RZ, R17.H0_H0 ;  /* 0x20000011ff247230 */ /* 0x000fc40000004100 */
[C---:B------:R-:W-:Y:S01]  /*0ee0*/  FMUL R4, R0.reuse, R7 ;  /* 0x0000000700047220 */ /* 0x040fe20000400000 */
[----:B------:R-:W-:Y:S02]  /*0ef0*/  HADD2.F32 R13, -RZ, R13.H1_H1 ;  /* 0x3000000dff0d7230 */ /* 0x000fe40000004100 */
[----:B------:R-:W-:Y:S01]  /*0f00*/  FMUL R5, R0, R5 ;  /* 0x0000000500057220 */ /* 0x000fe20000400000 */
[----:B------:R-:W-:Y:S01]  /*0f10*/  FMUL R35, R35, R4 ;  /* 0x0000000423237220 */ /* 0x000fe20000400000 */
[----:B------:R-:W-:Y:S02]  /*0f20*/  HADD2.F32 R4, -RZ, R17.H1_H1 ;  /* 0x30000011ff047230 */ /* 0x000fe40000004100 */
[----:B------:R-:W-:Y:S01]  /*0f30*/  FMUL R36, R36, R5 ;  /* 0x0000000524247220 */ /* 0x000fe20000400000 */
[----:B------:R-:W-:Y:S01]  /*0f40*/  FMUL R13, R0, R13 ;  /* 0x0000000d000d7220 */ /* 0x000fe20000400000 */
[----:B------:R-:W-:Y:S02]  /*0f50*/  HADD2.F32 R5, -RZ, R14.H0_H0 ;  /* 0x2000000eff057230 */ /* 0x000fe40000004100 */
[----:B------:R-:W-:-:S02]  /*0f60*/  HADD2.F32 R7, -RZ, R14.H1_H1 ;  /* 0x3000000eff077230 */ /* 0x000fc40000004100 */
[----:B------:R-:W-:Y:S01]  /*0f70*/  FMUL R17, R4, R13 ;  /* 0x0000000d04117220 */ /* 0x000fe20000400000 */
[----:B------:R-:W-:Y:S02]  /*0f80*/  HADD2.F32 R4, -RZ, R18.H1_H1 ;  /* 0x30000012ff047230 */ /* 0x000fe40000004100 */
[C---:B------:R-:W-:Y:S01]  /*0f90*/  FMUL R6, R0.reuse, R5 ;  /* 0x0000000500067220 */ /* 0x040fe20000400000 */
[----:B------:R-:W-:Y:S02]  /*0fa0*/  HADD2.F32 R5, -RZ, R15.H0_H0 ;  /* 0x2000000fff057230 */ /* 0x000fe40000004100 */
[----:B------:R-:W-:Y:S01]  /*0fb0*/  FMUL R7, R0, R7 ;  /* 0x0000000700077220 */ /* 0x000fe20000400000 */
[----:B------:R-:W-:Y:S02]  /*0fc0*/  HADD2.F32 R15, -RZ, R15.H1_H1 ;  /* 0x3000000fff0f7230 */ /* 0x000fe40000004100 */
[----:B------:R-:W-:Y:S02]  /*0fd0*/  HADD2.F32 R37, -RZ, R18.H0_H0 ;  /* 0x20000012ff257230 */ /* 0x000fe40000004100 */
[----:B------:R-:W-:Y:S01]  /*0fe0*/  FMUL R18, R4, R7 ;  /* 0x0000000704127220 */ /* 0x000fe20000400000 */
[----:B------:R-:W-:-:S02]  /*0ff0*/  HADD2.F32 R4, -RZ, R19.H1_H1 ;  /* 0x30000013ff047230 */ /* 0x000fc40000004100 */
[C---:B------:R-:W-:Y:S01]  /*1000*/  FMUL R5, R0.reuse, R5 ;  /* 0x0000000500057220 */ /* 0x040fe20000400000 */
[----:B------:R-:W-:Y:S02]  /*1010*/  HADD2.F32 R38, -RZ, R19.H0_H0 ;  /* 0x20000013ff267230 */ /* 0x000fe40000004100 */
[----:B------:R-:W-:Y:S01]  /*1020*/  FMUL R15, R0, R15 ;  /* 0x0000000f000f7220 */ /* 0x000fe20000400000 */
[----:B------:R-:W-:Y:S01]  /*1030*/  FMUL R37, R37, R6 ;  /* 0x0000000625257220 */ /* 0x000fe20000400000 */
[----:B------:R-:W-:Y:S01]  /*1040*/  CS2R R6, SRZ ;  /* 0x0000000000067805 */ /* 0x000fe2000001ff00 */
[----:B------:R-:W-:Y:S01]  /*1050*/  FMUL R38, R38, R5 ;  /* 0x0000000526267220 */ /* 0x000fe20000400000 */
[----:B------:R-:W-:Y:S01]  /*1060*/  FMUL R19, R4, R15 ;  /* 0x0000000f04137220 */ /* 0x000fe20000400000 */
[----:B------:R-:W-:Y:S02]  /*1070*/  CS2R R4, SRZ ;  /* 0x0000000000047805 */ /* 0x000fe4000001ff00 */
[----:B------:R-:W-:-:S02]  /*1080*/  F2FP.F16.F32.PACK_AB R13, R8, R9 ;  /* 0x00000009080d723e */ /* 0x000fc400000000ff */
[----:B------:R-:W4:Y:S04]  /*1090*/  LDG.E.EL.128 R8, desc[UR6][R40.64+0x1800] ;  /* 0x0018000628087981 */ /* 0x000f28000c2e1d00 */
[----:B------:R-:W5:Y:S01]  /*10a0*/  @!P1 LDG.E.EF.128 R4, desc[UR6][R42.64+0x1800] ;  /* 0x001800062a049981 */ /* 0x000f62000c0e1d00 */
[----:B--2---:R-:W-:Y:S01]  /*10b0*/  HADD2.F32 R15, -RZ, R20.H0_H0 ;  /* 0x20000014ff0f7230 */ /* 0x004fe20000004100 */
[----:B------:R-:W-:-:S04]  /*10c0*/  F2FP.F16.F32.PACK_AB R12, R34, R31 ;  /* 0x0000001f220c723e */ /* 0x000fc800000000ff */
[----:B------:R-:W-:Y:S01]  /*10d0*/  FMUL R14, R0, R15 ;  /* 0x0000000f000e7220 */ /* 0x000fe20000400000 */
[----:B------:R-:W-:-:S05]  /*10e0*/  HADD2.F32 R15, -RZ, R20.H1_H1 ;  /* 0x30000014ff0f7230 */ /* 0x000fca0000004100 */
[----:B------:R-:W-:Y:S01]  /*10f0*/  FMUL R15, R0, R15 ;  /* 0x0000000f000f7220 */ /* 0x000fe20000400000 */
[----:B------:R-:W-:Y:S02]  /*1100*/  F2FP.F16.F32.PACK_AB R16, R35, R16 ;  /* 0x000000102310723e */ /* 0x000fe400000000ff */
[----:B------:R-:W-:Y:S02]  /*1110*/  F2FP.F16.F32.PACK_AB R17, R17, R36 ;  /* 0x000000241111723e */ /* 0x000fe400000000ff */
[----:B------:R-:W-:Y:S02]  /*1120*/  F2FP.F16.F32.PACK_AB R18, R18, R37 ;  /* 0x000000251212723e */ /* 0x000fe400000000ff */
[----:B------:R-:W-:Y:S01]  /*1130*/  F2FP.F16.F32.PACK_AB R19, R19, R38 ;  /* 0x000000261313723e */ /* 0x000fe200000000ff */
[----:B---3--:R-:W-:Y:S02]  /*1140*/  HADD2.F32 R31, -RZ, R24.H0_H0 ;  /* 0x20000018ff1f7230 */ /* 0x008fe40000004100 */
[----:B------:R-:W-:-:S05]  /*1150*/  HADD2.F32 R24, -RZ, R24.H1_H1 ;  /* 0x30000018ff187230 */ /* 0x000fca0000004100 */
[----:B------:R-:W-:Y:S01]  /*1160*/  FMUL R24, R24, R15 ;  /* 0x0000000f18187220 */ /* 0x000fe20000400000 */
[----:B------:R-:W-:Y:S02]  /*1170*/  HADD2.F32 R15, -RZ, R21.H0_H0 ;  /* 0x20000015ff0f7230 */ /* 0x000fe40000004100 */
[----:B------:R-:W-:Y:S02]  /*1180*/  HADD2.F32 R20, -RZ, R25.H0_H0 ;  /* 0x20000019ff147230 */ /* 0x000fe40000004100 */
[----:B------:R-:W-:Y:S02]  /*1190*/  HADD2.F32 R21, -RZ, R21.H1_H1 ;  /* 0x30000015ff157230 */ /* 0x000fe40000004100 */
[----:B------:R-:W-:Y:S01]  /*11a0*/  FMUL R15, R0, R15 ;  /* 0x0000000f000f7220 */ /* 0x000fe20000400000 */
[----:B------:R-:W-:Y:S01]  /*11b0*/  FMUL R31, R31, R14 ;  /* 0x0000000e1f1f7220 */ /* 0x000fe20000400000 */
[----:B------:R-:W-:Y:S02]  /*11c0*/  HADD2.F32 R25, -RZ, R25.H1_H1 ;  /* 0x30000019ff197230 */ /* 0x000fe40000004100 */
[----:B------:R-:W-:Y:S01]  /*11d0*/  FMUL R20, R20, R15 ;  /* 0x0000000f14147220 */ /* 0x000fe20000400000 */
[----:B------:R-:W-:Y:S01]  /*11e0*/  FMUL R14, R0, R21 ;  /* 0x00000015000e7220 */ /* 0x000fe20000400000 */
[----:B------:R-:W-:-:S03]  /*11f0*/  HADD2.F32 R15, -RZ, R22.H0_H0 ;  /* 0x20000016ff0f7230 */ /* 0x000fc60000004100 */
[----:B------:R-:W-:Y:S02]  /*1200*/  FMUL R25, R25, R14 ;  /* 0x0000000e19197220 */ /* 0x000fe40000400000 */
[C---:B------:R-:W-:Y:S01]  /*1210*/  FMUL R14, R0.reuse, R15 ;  /* 0x0000000f000e7220 */ /* 0x040fe20000400000 */
[----:B------:R-:W-:Y:S02]  /*1220*/  HADD2.F32 R15, -RZ, R22.H1_H1 ;  /* 0x30000016ff0f7230 */ /* 0x000fe40000004100 */
[----:B------:R-:W-:Y:S02]  /*1230*/  HADD2.F32 R21, -RZ, R26.H0_H0 ;  /* 0x2000001aff157230 */ /* 0x000fe40000004100 */
[----:B------:R-:W-:Y:S02]  /*1240*/  HADD2.F32 R26, -RZ, R26.H1_H1 ;  /* 0x3000001aff1a7230 */ /* 0x000fe40000004100 */
[----:B------:R-:W-:-:S04]  /*1250*/  FMUL R15, R0, R15 ;  /* 0x0000000f000f7220 */ /* 0x000fc80000400000 */
[----:B------:R-:W-:Y:S01]  /*1260*/  FMUL R26, R26, R15 ;  /* 0x0000000f1a1a7220 */ /* 0x000fe20000400000 */
[----:B------:R-:W-:Y:S02]  /*1270*/  HADD2.F32 R15, -RZ, R23.H0_H0 ;  /* 0x20000017ff0f7230 */ /* 0x000fe40000004100 */
[----:B------:R-:W-:-:S03]  /*1280*/  HADD2.F32 R22, -RZ, R27.H0_H0 ;  /* 0x2000001bff167230 */ /* 0x000fc60000004100 */
[----:B------:R-:W-:Y:S01]  /*1290*/  FMUL R15, R0, R15 ;  /* 0x0000000f000f7220 */ /* 0x000fe20000400000 */
[----:B------:R-:W-:-:S03]  /*12a0*/  HADD2.F32 R23, -RZ, R23.H1_H1 ;  /* 0x30000017ff177230 */ /* 0x000fc60000004100 */
[----:B------:R-:W-:Y:S01]  /*12b0*/  FMUL R22, R22, R15 ;  /* 0x0000000f16167220 */ /* 0x000fe20000400000 */
[----:B------:R-:W-:Y:S01]  /*12c0*/  FMUL R21, R21, R14 ;  /* 0x0000000e15157220 */ /* 0x000fe20000400000 */
[C---:B------:R-:W-:Y:S01]  /*12d0*/  FMUL R14, R0.reuse, R23 ;  /* 0x00000017000e7220 */ /* 0x040fe20000400000 */
[----:B----4-:R-:W-:Y:S02]  /*12e0*/  HADD2.F32 R23, -RZ, R8.H0_H0 ;  /* 0x20000008ff177230 */ /* 0x010fe40000004100 */
[----:B-----5:R-:W-:Y:S02]  /*12f0*/  HADD2.F32 R15, -RZ, R4.H0_H0 ;  /* 0x20000004ff0f7230 */ /* 0x020fe40000004100 */
[----:B------:R-:W-:Y:S02]  /*1300*/  HADD2.F32 R39, -RZ, R4.H1_H1 ;  /* 0x30000004ff277230 */ /* 0x000fe40000004100 */
[----:B------:R-:W-:Y:S02]  /*1310*/  HADD2.F32 R4, -RZ, R8.H1_H1 ;  /* 0x30000008ff047230 */ /* 0x000fe40000004100 */
[----:B------:R-:W-:Y:S01]  /*1320*/  FMUL R8, R0, R15 ;  /* 0x0000000f00087220 */ /* 0x000fe20000400000 */
[----:B------:R-:W-:-:S02]  /*1330*/  HADD2.F32 R15, -RZ, R5.H0_H0 ;  /* 0x20000005ff0f7230 */ /* 0x000fc40000004100 */
[C---:B------:R-:W-:Y:S01]  /*1340*/  FMUL R39, R0.reuse, R39 ;  /* 0x0000002700277220 */ /* 0x040fe20000400000 */
[----:B------:R-:W-:Y:S01]  /*1350*/  FMUL R23, R23, R8 ;  /* 0x0000000817177220 */ /* 0x000fe20000400000 */
[----:B------:R-:W-:Y:S02]  /*1360*/  HADD2.F32 R8, -RZ, R9.H0_H0 ;  /* 0x20000009ff087230 */ /* 0x000fe40000004100 */
[----:B------:R-:W-:Y:S01]  /*1370*/  FMUL R15, R0, R15 ;  /* 0x0000000f000f7220 */ /* 0x000fe20000400000 */
[----:B------:R-:W-:Y:S02]  /*1380*/  HADD2.F32 R27, -RZ, R27.H1_H1 ;  /* 0x3000001bff1b7230 */ /* 0x000fe40000004100 */
[----:B------:R-:W-:Y:S01]  /*1390*/  FMUL R4, R4, R39 ;  /* 0x0000002704047220 */ /* 0x000fe20000400000 */
[----:B------:R-:W-:Y:S02]  /*13a0*/  HADD2.F32 R39, -RZ, R5.H1_H1 ;  /* 0x30000005ff277230 */ /* 0x000fe40000004100 */
[----:B------:R-:W-:Y:S01]  /*13b0*/  FMUL R8, R8, R15 ;  /* 0x0000000f08087220 */ /* 0x000fe20000400000 */
[----:B------:R-:W-:Y:S01]  /*13c0*/  F2FP.F16.F32.PACK_AB R15, R33, R32 ;  /* 0x00000020210f723e */ /* 0x000fe200000000ff */
[----:B------:R-:W-:Y:S01]  /*13d0*/  FMUL R27, R27, R14 ;  /* 0x0000000e1b1b7220 */ /* 0x000fe20000400000 */
[----:B------:R-:W-:Y:S01]  /*13e0*/  HADD2.F32 R5, -RZ, R9.H1_H1 ;  /* 0x30000009ff057230 */ /* 0x000fe20000004100 */
[----:B------:R-:W1:Y:S01]  /*13f0*/  LDC.64 R32, c[0x0][0x238] ;  /* 0x00008e00ff207b82 */ /* 0x000e620000000a00 */
[----:B------:R-:W-:-:S04]  /*1400*/  FMUL R14, R0, R39 ;  /* 0x00000027000e7220 */ /* 0x000fc80000400000 */
[----:B------:R-:W-:Y:S01]  /*1410*/  FMUL R5, R5, R14 ;  /* 0x0000000e05057220 */ /* 0x000fe20000400000 */
[----:B------:R-:W-:Y:S01]  /*1420*/  F2FP.F16.F32.PACK_AB R14, R29, R30 ;  /* 0x0000001e1d0e723e */ /* 0x000fe200000000ff */
[----:B------:R-:W-:Y:S02]  /*1430*/  HADD2.F32 R29, -RZ, R6.H1_H1 ;  /* 0x30000006ff1d7230 */ /* 0x000fe40000004100 */
        /* <DEDUP_REMOVED lines=9> */
[----:B------:R-:W-:Y:S01]  /*14d0*/  IADD3 R10, P0, R2, UR4, RZ ;  /* 0x00000004020a7c10 */ /* 0x000fe2000ff1e0ff */
[C---:B------:R-:W-:Y:S01]  /*14e0*/  FMUL R7, R0.reuse, R39 ;  /* 0x0000002700077220 */ /* 0x040fe20000400000 */
[----:B------:R-:W-:Y:S02]  /*14f0*/  HADD2.F32 R2, -RZ, R11.H1_H1 ;  /* 0x3000000bff027230 */ /* 0x000fe40000004100 */
[----:B------:R-:W-:Y:S01]  /*1500*/  FMUL R0, R0, R29 ;  /* 0x0000001d00007220 */ /* 0x000fe20000400000 */
[----:B------:R-:W-:Y:S01]  /*1510*/  HADD2.F32 R29, -RZ, R11.H0_H0 ;  /* 0x2000000bff1d7230 */ /* 0x000fe20000004100 */
[----:B------:R-:W-:Y:S01]  /*1520*/  IADD3.X R11, R3, UR5, RZ, P0, !PT ;  /* 0x00000005030b7c10 */ /* 0x000fe200087fe4ff */
[----:B-1----:R-:W-:Y:S01]  /*1530*/  IMAD.WIDE R32, R28, 0x2, R32 ;  /* 0x000000021c207825 */ /* 0x002fe200078e0220 */
[----:B------:R-:W-:-:S02]  /*1540*/  F2FP.F16.F32.PACK_AB R24, R24, R31 ;  /* 0x0000001f1818723e */ /* 0x000fc400000000ff */
[----:B------:R-:W-:Y:S02]  /*1550*/  F2FP.F16.F32.PACK_AB R25, R25, R20 ;  /* 0x000000141919723e */ /* 0x000fe400000000ff */
[----:B------:R-:W-:Y:S02]  /*1560*/  F2FP.F16.F32.PACK_AB R26, R26, R21 ;  /* 0x000000151a1a723e */ /* 0x000fe400000000ff */
[----:B------:R-:W-:Y:S01]  /*1570*/  F2FP.F16.F32.PACK_AB R27, R27, R22 ;  /* 0x000000161b1b723e */ /* 0x000fe200000000ff */
[----:B------:R-:W-:Y:S01]  /*1580*/  FMUL R0, R29, R0 ;  /* 0x000000001d007220 */ /* 0x000fe20000400000 */
[----:B------:R-:W-:Y:S01]  /*1590*/  FMUL R7, R2, R7 ;  /* 0x0000000702077220 */ /* 0x000fe20000400000 */
[----:B------:R1:W-:Y:S01]  /*15a0*/  @!P1 STG.E.128 desc[UR6][R32.64], R12 ;  /* 0x0000000c20009986 */ /* 0x0003e2000c101d06 */
[----:B------:R-:W-:-:S03]  /*15b0*/  F2FP.F16.F32.PACK_AB R4, R4, R23 ;  /* 0x000000170404723e */ /* 0x000fc600000000ff */
[----:B------:R1:W-:Y:S01]  /*15c0*/  @!P1 STG.E.128 desc[UR6][R10.64+0x800], R16 ;  /* 0x000800100a009986 */ /* 0x0003e2000c101d06 */
[----:B------:R-:W-:-:S03]  /*15d0*/  F2FP.F16.F32.PACK_AB R5, R5, R8 ;  /* 0x000000080505723e */ /* 0x000fc600000000ff */
[----:B------:R1:W-:Y:S01]  /*15e0*/  @!P1 STG.E.128 desc[UR6][R10.64+0x1000], R24 ;  /* 0x001000180a009986 */ /* 0x0003e2000c101d06 */
[----:B------:R-:W-:Y:S02]  /*15f0*/  F2FP.F16.F32.PACK_AB R6, R6, R9 ;  /* 0x000000090606723e */ /* 0x000fe400000000ff */
[----:B------:R-:W-:Y:S01]  /*1600*/  F2FP.F16.F32.PACK_AB R7, R7, R0 ;  /* 0x000000000707723e */ /* 0x000fe200000000ff */
[----:B------:R-:W-:Y:S06]  /*1610*/  @P1 EXIT ;  /* 0x000000000000194d */ /* 0x000fec0003800000 */
[----:B------:R-:W-:Y:S01]  /*1620*/  STG.E.128 desc[UR6][R10.64+0x1800], R4 ;  /* 0x001800040a007986 */ /* 0x000fe2000c101d06 */
[----:B------:R-:W-:Y:S05]  /*1630*/  EXIT ;  /* 0x000000000000794d */ /* 0x000fea0003800000 */
.L_x_1:
[----:B------:R-:W-:-:S00]  /*1640*/  BRA `(.L_x_1) ;  /* 0xfffffffc00fc7947 */ /* 0x000fc0000383ffff */
[----:B------:R-:W-:-:S00]  /*1650*/  NOP ;  /* 0x0000000000007918 */ /* 0x000fc00000000000 */
        /* <DEDUP_REMOVED lines=10> */
.L_x_2:


//--------------------- .nv.global.init           --------------------------
	.section	.nv.global.init,"aw",@progbits
.nv.global.init:
	.type		assertFunc_0,@object
	.size		assertFunc_0,(_$_str - assertFunc_0)
assertFunc_0:
        /*0000*/ 	.byte	0x75, 0x6e, 0x6b, 0x6e, 0x6f, 0x77, 0x6e, 0x00
	.type		_$_str,@object
	.size		_$_str,(assertMessage_0 - _$_str)
_$_str:
        /*0008*/ 	.byte	0x5f, 0x5f, 0x43, 0x55, 0x44, 0x41, 0x5f, 0x46, 0x54, 0x5a, 0x00
	.type		assertMessage_0,@object
	.size		assertMessage_0,(assertFile_0 - assertMessage_0)
assertMessage_0:
        /*0013*/ 	.byte	0x69, 0x6e, 0x64, 0x65, 0x78, 0x20, 0x6f, 0x75, 0x74, 0x20, 0x6f, 0x66, 0x20, 0x62, 0x6f, 0x75
        /*0023*/ 	.byte	0x6e, 0x64, 0x73, 0x3a, 0x20, 0x30, 0x20, 0x3c, 0x3d, 0x20, 0x74, 0x6d, 0x70, 0x34, 0x20, 0x3c
        /*0033*/ 	.byte	0x20, 0x31, 0x32, 0x38, 0x32, 0x35, 0x36, 0x00
	.type		assertFile_0,@object
	.size		assertFile_0,(.L_1 - assertFile_0)
assertFile_0:
        /*003b*/ 	.byte	0x2f, 0x74, 0x6d, 0x70, 0x2f, 0x74, 0x6f, 0x72, 0x63, 0x68, 0x69, 0x6e, 0x64, 0x75, 0x63, 0x74
        /*004b*/ 	.byte	0x6f, 0x72, 0x5f, 0x72, 0x6f, 0x6f, 0x74, 0x2f, 0x79, 0x69, 0x2f, 0x63, 0x79, 0x69, 0x68, 0x6d
        /*005b*/ 	.byte	0x65, 0x37, 0x74, 0x33, 0x35, 0x34, 0x78, 0x64, 0x65, 0x6b, 0x6b, 0x75, 0x35, 0x72, 0x6b, 0x73
        /*006b*/ 	.byte	0x37, 0x77, 0x61, 0x6f, 0x74, 0x71, 0x64, 0x6e, 0x7a, 0x33, 0x6d, 0x70, 0x6f, 0x34, 0x37, 0x71
        /*007b*/ 	.byte	0x33, 0x75, 0x68, 0x71, 0x6a, 0x74, 0x72, 0x35, 0x69, 0x78, 0x72, 0x67, 0x6f, 0x6c, 0x62, 0x2e
        /*008b*/ 	.byte	0x70, 0x79, 0x00
.L_1:


//--------------------- .nv.shared.triton_red_fused__to_copy_add_embedding_mean_mul_pow_rsqrt_0 --------------------------
	.section	.nv.shared.triton_red_fused__to_copy_add_embedding_mean_mul_pow_rsqrt_0,"aw",@nobits
	.sectionflags	@""
	.align	16
	.zero		1024


//--------------------- .nv.constant0.triton_red_fused__to_copy_add_embedding_mean_mul_pow_rsqrt_0 --------------------------
	.section	.nv.constant0.triton_red_fused__to_copy_add_embedding_mean_mul_pow_rsqrt_0,"a",@progbits
	.sectionflags	@""
	.align	4
.nv.constant0.triton_red_fused__to_copy_add_embedding_mean_mul_pow_rsqrt_0:
	.zero		592


//--------------------- SYMBOLS --------------------------

	.type		__assertfail,@function
